//
// Generated by NVIDIA NVVM Compiler
//
// Compiler Build ID: CL-36424714
// Cuda compilation tools, release 13.0, V13.0.88
// Based on NVVM 20.0.0
//

.version 9.0
.target sm_100
.address_size 64

	// .globl	_Z18dynamicSharedMultiPfS_iii
.extern .shared .align 16 .b8 sharedData[];

.visible .entry _Z18dynamicSharedMultiPfS_iii(
	.param .u64 .ptr .align 1 _Z18dynamicSharedMultiPfS_iii_param_0,
	.param .u64 .ptr .align 1 _Z18dynamicSharedMultiPfS_iii_param_1,
	.param .u32 _Z18dynamicSharedMultiPfS_iii_param_2,
	.param .u32 _Z18dynamicSharedMultiPfS_iii_param_3,
	.param .u32 _Z18dynamicSharedMultiPfS_iii_param_4
)
{
	.reg .pred 	%p<37>;
	.reg .b32 	%r<59>;
	.reg .b32 	%f<86>;
	.reg .b64 	%rd<17>;

	ld.param.u64 	%rd3, [_Z18dynamicSharedMultiPfS_iii_param_0];
	ld.param.u64 	%rd4, [_Z18dynamicSharedMultiPfS_iii_param_1];
	ld.param.u32 	%r12, [_Z18dynamicSharedMultiPfS_iii_param_2];
	ld.param.u32 	%r13, [_Z18dynamicSharedMultiPfS_iii_param_3];
	cvta.to.global.u64 	%rd1, %rd4;
	cvta.to.global.u64 	%rd2, %rd3;
	mov.u32 	%r1, %tid.x;
	mov.u32 	%r2, %ctaid.x;
	mov.u32 	%r3, %ntid.x;
	mad.lo.s32 	%r58, %r2, %r3, %r1;
	setp.eq.s32 	%p1, %r13, 0;
	@%p1 bra 	$L__BB0_24;
	setp.eq.s32 	%p2, %r13, 2;
	@%p2 bra 	$L__BB0_61;
	setp.ne.s32 	%p3, %r13, 1;
	@%p3 bra 	$L__BB0_65;
	setp.ge.s32 	%p8, %r58, %r12;
	mov.f32 	%f85, 0f00000000;
	@%p8 bra 	$L__BB0_6;
	mov.u32 	%r14, %nctaid.x;
	mul.lo.s32 	%r5, %r3, %r14;
	mov.f32 	%f85, 0f00000000;
$L__BB0_5:
	mul.wide.s32 	%rd9, %r58, 4;
	add.s64 	%rd10, %rd2, %rd9;
	ld.global.f32 	%f8, [%rd10];
	add.f32 	%f85, %f85, %f8;
	add.s32 	%r58, %r58, %r5;
	setp.lt.s32 	%p9, %r58, %r12;
	@%p9 bra 	$L__BB0_5;
$L__BB0_6:
	shl.b32 	%r15, %r1, 2;
	mov.u32 	%r16, sharedData;
	add.s32 	%r11, %r16, %r15;
	st.shared.f32 	[%r11], %f85;
	bar.sync 	0;
	setp.gt.u32 	%p10, %r1, 127;
	@%p10 bra 	$L__BB0_8;
	ld.shared.f32 	%f9, [%r11+512];
	ld.shared.f32 	%f10, [%r11];
	add.f32 	%f11, %f9, %f10;
	st.shared.f32 	[%r11], %f11;
$L__BB0_8:
	bar.sync 	0;
	setp.gt.u32 	%p11, %r1, 63;
	@%p11 bra 	$L__BB0_10;
	ld.shared.f32 	%f12, [%r11+256];
	ld.shared.f32 	%f13, [%r11];
	add.f32 	%f14, %f12, %f13;
	st.shared.f32 	[%r11], %f14;
$L__BB0_10:
	bar.sync 	0;
	setp.gt.u32 	%p12, %r1, 31;
	@%p12 bra 	$L__BB0_12;
	ld.shared.f32 	%f15, [%r11+128];
	ld.shared.f32 	%f16, [%r11];
	add.f32 	%f17, %f15, %f16;
	st.shared.f32 	[%r11], %f17;
$L__BB0_12:
	bar.sync 	0;
	setp.gt.u32 	%p13, %r1, 15;
	@%p13 bra 	$L__BB0_14;
	ld.shared.f32 	%f18, [%r11+64];
	ld.shared.f32 	%f19, [%r11];
	add.f32 	%f20, %f18, %f19;
	st.shared.f32 	[%r11], %f20;
$L__BB0_14:
	bar.sync 	0;
	setp.gt.u32 	%p14, %r1, 7;
	@%p14 bra 	$L__BB0_16;
	ld.shared.f32 	%f21, [%r11+32];
	ld.shared.f32 	%f22, [%r11];
	add.f32 	%f23, %f21, %f22;
	st.shared.f32 	[%r11], %f23;
$L__BB0_16:
	bar.sync 	0;
	setp.gt.u32 	%p15, %r1, 3;
	@%p15 bra 	$L__BB0_18;
	ld.shared.f32 	%f24, [%r11+16];
	ld.shared.f32 	%f25, [%r11];
	add.f32 	%f26, %f24, %f25;
	st.shared.f32 	[%r11], %f26;
$L__BB0_18:
	bar.sync 	0;
	setp.gt.u32 	%p16, %r1, 1;
	@%p16 bra 	$L__BB0_20;
	ld.shared.f32 	%f27, [%r11+8];
	ld.shared.f32 	%f28, [%r11];
	add.f32 	%f29, %f27, %f28;
	st.shared.f32 	[%r11], %f29;
$L__BB0_20:
	bar.sync 	0;
	setp.ne.s32 	%p17, %r1, 0;
	@%p17 bra 	$L__BB0_22;
	ld.shared.f32 	%f30, [sharedData+4];
	ld.shared.f32 	%f31, [%r11];
	add.f32 	%f32, %f30, %f31;
	st.shared.f32 	[%r11], %f32;
$L__BB0_22:
	setp.ne.s32 	%p18, %r1, 0;
	bar.sync 	0;
	@%p18 bra 	$L__BB0_65;
	ld.shared.f32 	%f33, [sharedData];
	mul.wide.u32 	%rd11, %r2, 4;
	add.s64 	%rd12, %rd1, %rd11;
	st.global.f32 	[%rd12], %f33;
	bra.uni 	$L__BB0_65;
$L__BB0_24:
	setp.ge.s32 	%p19, %r58, %r12;
	shl.b32 	%r17, %r1, 2;
	mov.u32 	%r18, sharedData;
	add.s32 	%r6, %r18, %r17;
	@%p19 bra 	$L__BB0_26;
	mul.wide.s32 	%rd13, %r58, 4;
	add.s64 	%rd14, %rd2, %rd13;
	ld.global.f32 	%f34, [%rd14];
	st.shared.f32 	[%r6], %f34;
	bra.uni 	$L__BB0_27;
$L__BB0_26:
	mov.b32 	%r19, 0;
	st.shared.u32 	[%r6], %r19;
$L__BB0_27:
	bar.sync 	0;
	shl.b32 	%r20, %r1, 1;
	add.s32 	%r7, %r20, 2;
	setp.gt.u32 	%p20, %r1, 127;
	add.s32 	%r8, %r6, %r17;
	@%p20 bra 	$L__BB0_29;
	ld.shared.v2.f32 	{%f35, %f36}, [%r8];
	add.f32 	%f37, %f35, %f36;
	st.shared.f32 	[%r8+4], %f37;
$L__BB0_29:
	bar.sync 	0;
	setp.gt.u32 	%p21, %r1, 63;
	@%p21 bra 	$L__BB0_31;
	shl.b32 	%r22, %r7, 3;
	add.s32 	%r24, %r18, %r22;
	ld.shared.f32 	%f38, [%r24+-12];
	ld.shared.f32 	%f39, [%r24+-4];
	add.f32 	%f40, %f38, %f39;
	st.shared.f32 	[%r24+-4], %f40;
$L__BB0_31:
	bar.sync 	0;
	setp.gt.u32 	%p22, %r1, 31;
	@%p22 bra 	$L__BB0_33;
	shl.b32 	%r25, %r7, 4;
	add.s32 	%r27, %r18, %r25;
	ld.shared.f32 	%f41, [%r27+-20];
	ld.shared.f32 	%f42, [%r27+-4];
	add.f32 	%f43, %f41, %f42;
	st.shared.f32 	[%r27+-4], %f43;
$L__BB0_33:
	bar.sync 	0;
	setp.gt.u32 	%p23, %r1, 15;
	@%p23 bra 	$L__BB0_35;
	shl.b32 	%r28, %r7, 5;
	add.s32 	%r30, %r18, %r28;
	ld.shared.f32 	%f44, [%r30+-36];
	ld.shared.f32 	%f45, [%r30+-4];
	add.f32 	%f46, %f44, %f45;
	st.shared.f32 	[%r30+-4], %f46;
$L__BB0_35:
	bar.sync 	0;
	setp.gt.u32 	%p24, %r1, 7;
	@%p24 bra 	$L__BB0_37;
	shl.b32 	%r31, %r7, 6;
	add.s32 	%r33, %r18, %r31;
	ld.shared.f32 	%f47, [%r33+-68];
	ld.shared.f32 	%f48, [%r33+-4];
	add.f32 	%f49, %f47, %f48;
	st.shared.f32 	[%r33+-4], %f49;
$L__BB0_37:
	bar.sync 	0;
	setp.gt.u32 	%p25, %r1, 3;
	@%p25 bra 	$L__BB0_39;
	shl.b32 	%r34, %r7, 7;
	add.s32 	%r36, %r18, %r34;
	ld.shared.f32 	%f50, [%r36+-132];
	ld.shared.f32 	%f51, [%r36+-4];
	add.f32 	%f52, %f50, %f51;
	st.shared.f32 	[%r36+-4], %f52;
$L__BB0_39:
	bar.sync 	0;
	setp.gt.u32 	%p26, %r1, 1;
	@%p26 bra 	$L__BB0_41;
	shl.b32 	%r37, %r7, 8;
	add.s32 	%r39, %r18, %r37;
	ld.shared.f32 	%f53, [%r39+-260];
	ld.shared.f32 	%f54, [%r39+-4];
	add.f32 	%f55, %f53, %f54;
	st.shared.f32 	[%r39+-4], %f55;
$L__BB0_41:
	bar.sync 	0;
	setp.ne.s32 	%p27, %r1, 0;
	@%p27 bra 	$L__BB0_43;
	ld.shared.f32 	%f56, [sharedData+508];
	ld.shared.f32 	%f57, [sharedData+1020];
	add.f32 	%f58, %f56, %f57;
	st.shared.f32 	[sharedData+1020], %f58;
$L__BB0_43:
	setp.ne.s32 	%p28, %r1, 0;
	bar.sync 	0;
	@%p28 bra 	$L__BB0_45;
	ld.shared.f32 	%f59, [sharedData+508];
	ld.shared.f32 	%f60, [sharedData+1020];
	st.shared.f32 	[sharedData+508], %f60;
	add.f32 	%f61, %f59, %f60;
	st.shared.f32 	[sharedData+1020], %f61;
$L__BB0_45:
	setp.gt.u32 	%p29, %r1, 1;
	bar.sync 	0;
	@%p29 bra 	$L__BB0_47;
	shl.b32 	%r40, %r7, 8;
	add.s32 	%r42, %r18, %r40;
	ld.shared.f32 	%f62, [%r42+-260];
	ld.shared.f32 	%f63, [%r42+-4];
	st.shared.f32 	[%r42+-260], %f63;
	add.f32 	%f64, %f62, %f63;
	st.shared.f32 	[%r42+-4], %f64;
$L__BB0_47:
	setp.gt.u32 	%p30, %r1, 3;
	bar.sync 	0;
	@%p30 bra 	$L__BB0_49;
	shl.b32 	%r43, %r7, 7;
	add.s32 	%r45, %r18, %r43;
	ld.shared.f32 	%f65, [%r45+-132];
	ld.shared.f32 	%f66, [%r45+-4];
	st.shared.f32 	[%r45+-132], %f66;
	add.f32 	%f67, %f65, %f66;
	st.shared.f32 	[%r45+-4], %f67;
$L__BB0_49:
	setp.gt.u32 	%p31, %r1, 7;
	bar.sync 	0;
	@%p31 bra 	$L__BB0_51;
	shl.b32 	%r46, %r7, 6;
	add.s32 	%r48, %r18, %r46;
	ld.shared.f32 	%f68, [%r48+-68];
	ld.shared.f32 	%f69, [%r48+-4];
	st.shared.f32 	[%r48+-68], %f69;
	add.f32 	%f70, %f68, %f69;
	st.shared.f32 	[%r48+-4], %f70;
$L__BB0_51:
	setp.gt.u32 	%p32, %r1, 15;
	bar.sync 	0;
	@%p32 bra 	$L__BB0_53;
	shl.b32 	%r49, %r7, 5;
	add.s32 	%r51, %r18, %r49;
	ld.shared.f32 	%f71, [%r51+-36];
	ld.shared.f32 	%f72, [%r51+-4];
	st.shared.f32 	[%r51+-36], %f72;
	add.f32 	%f73, %f71, %f72;
	st.shared.f32 	[%r51+-4], %f73;
$L__BB0_53:
	setp.gt.u32 	%p33, %r1, 31;
	bar.sync 	0;
	@%p33 bra 	$L__BB0_55;
	shl.b32 	%r52, %r7, 4;
	add.s32 	%r54, %r18, %r52;
	ld.shared.f32 	%f74, [%r54+-20];
	ld.shared.f32 	%f75, [%r54+-4];
	st.shared.f32 	[%r54+-20], %f75;
	add.f32 	%f76, %f74, %f75;
	st.shared.f32 	[%r54+-4], %f76;
$L__BB0_55:
	setp.gt.u32 	%p34, %r1, 63;
	bar.sync 	0;
	@%p34 bra 	$L__BB0_57;
	shl.b32 	%r55, %r7, 3;
	add.s32 	%r57, %r18, %r55;
	ld.shared.f32 	%f77, [%r57+-12];
	ld.shared.f32 	%f78, [%r57+-4];
	st.shared.f32 	[%r57+-12], %f78;
	add.f32 	%f79, %f77, %f78;
	st.shared.f32 	[%r57+-4], %f79;
$L__BB0_57:
	setp.gt.u32 	%p35, %r1, 127;
	bar.sync 	0;
	@%p35 bra 	$L__BB0_59;
	ld.shared.v2.f32 	{%f80, %f81}, [%r8];
	add.f32 	%f82, %f80, %f81;
	st.shared.v2.f32 	[%r8], {%f81, %f82};
$L__BB0_59:
	setp.ge.s32 	%p36, %r58, %r12;
	bar.sync 	0;
	@%p36 bra 	$L__BB0_65;
	ld.shared.f32 	%f83, [%r6];
	mul.wide.s32 	%rd15, %r58, 4;
	add.s64 	%rd16, %rd1, %rd15;
	st.global.f32 	[%rd16], %f83;
	bra.uni 	$L__BB0_65;
$L__BB0_61:
	setp.ne.s32 	%p4, %r1, 0;
	setp.ge.s32 	%p5, %r58, %r12;
	or.pred  	%p6, %p4, %p5;
	@%p6 bra 	$L__BB0_63;
	mul.wide.s32 	%rd5, %r58, 4;
	add.s64 	%rd6, %rd2, %rd5;
	ld.global.f32 	%f4, [%rd6];
	st.shared.f32 	[sharedData], %f4;
$L__BB0_63:
	setp.ge.s32 	%p7, %r58, %r12;
	bar.sync 	0;
	@%p7 bra 	$L__BB0_65;
	ld.shared.f32 	%f5, [sharedData];
	mul.wide.s32 	%rd7, %r58, 4;
	add.s64 	%rd8, %rd1, %rd7;
	st.global.f32 	[%rd8], %f5;
$L__BB0_65:
	ret;

}


// ===== COMPILED SASS (sm_100) =====

	.target	sm_100

	.elftype	@"ET_EXEC"


//--------------------- .note.nv.tkinfo           --------------------------
	.section	.note.nv.tkinfo,"",@"SHT_NOTE"
	.sectionflags	@"SHF_NOTE_NV_TKINFO"
	.tkinfo
        /*0018*/ 	.word	0x00000002
        /*0030*/ 	.string	""
        /*0030*/ 	.string	"ptxas"
        /*0030*/ 	.string	"Cuda compilation tools, release 13.0, V13.0.88"
        /*0030*/ 	.string	"Build cuda_13.0.r13.0/compiler.36424714_0"
        /*0030*/ 	.string	"-arch sm_100 -m 64 "



//--------------------- .note.nv.cuinfo           --------------------------
	.section	.note.nv.cuinfo,"",@"SHT_NOTE"
	.sectionflags	@"SHF_NOTE_NV_CUINFO"
        /*0018*/ 	.short	0x0002
        /*001a*/ 	.short	0x0064
        /*001c*/ 	.short	0x0082
	.zero		2


//--------------------- .nv.info                  --------------------------
	.section	.nv.info,"",@"SHT_CUDA_INFO"
	.align	4


	//----- nvinfo : EIATTR_REGCOUNT
	.align		4
        /*0000*/ 	.byte	0x04, 0x2f
        /*0002*/ 	.short	(.L_1 - .L_0)
	.align		4
.L_0:
        /*0004*/ 	.word	index@(_Z18dynamicSharedMultiPfS_iii)
        /*0008*/ 	.word	0x00000010


	//----- nvinfo : EIATTR_FRAME_SIZE
	.align		4
.L_1:
        /*000c*/ 	.byte	0x04, 0x11
        /*000e*/ 	.short	(.L_3 - .L_2)
	.align		4
.L_2:
        /*0010*/ 	.word	index@(_Z18dynamicSharedMultiPfS_iii)
        /*0014*/ 	.word	0x00000000


	//----- nvinfo : EIATTR_MIN_STACK_SIZE
	.align		4
.L_3:
        /*0018*/ 	.byte	0x04, 0x12
        /*001a*/ 	.short	(.L_5 - .L_4)
	.align		4
.L_4:
        /*001c*/ 	.word	index@(_Z18dynamicSharedMultiPfS_iii)
        /*0020*/ 	.word	0x00000000
.L_5:


//--------------------- .nv.compat                --------------------------
	.section	.nv.compat,"",@"SHT_CUDA_COMPAT_INFO"
	.align	4
        /*0000*/ 	.byte	0x02, 0x09, 0x00, 0x00, 0x02, 0x02, 0x01, 0x00, 0x02, 0x05, 0x05, 0x00, 0x03, 0x07, 0x01, 0x01
        /*0010*/ 	.byte	0x02, 0x03, 0x00, 0x00, 0x02, 0x06, 0x01, 0x00, 0x04, 0x0b, 0x08, 0x00, 0x09, 0x00, 0x00, 0x00
        /*0020*/ 	.byte	0x00, 0x00, 0x00, 0x00


//--------------------- .nv.info._Z18dynamicSharedMultiPfS_iii --------------------------
	.section	.nv.info._Z18dynamicSharedMultiPfS_iii,"",@"SHT_CUDA_INFO"
	.sectionflags	@""
	.align	4


	//----- nvinfo : EIATTR_CUDA_API_VERSION
	.align		4
        /*0000*/ 	.byte	0x04, 0x37
        /*0002*/ 	.short	(.L_7 - .L_6)
.L_6:
        /*0004*/ 	.word	0x00000082


	//----- nvinfo : EIATTR_KPARAM_INFO
	.align		4
.L_7:
        /*0008*/ 	.byte	0x04, 0x17
        /*000a*/ 	.short	(.L_9 - .L_8)
.L_8:
        /*000c*/ 	.word	0x00000000
        /*0010*/ 	.short	0x0004
        /*0012*/ 	.short	0x0018
        /*0014*/ 	.byte	0x00, 0xf0, 0x11, 0x00


	//----- nvinfo : EIATTR_KPARAM_INFO
	.align		4
.L_9:
        /*0018*/ 	.byte	0x04, 0x17
        /*001a*/ 	.short	(.L_11 - .L_10)
.L_10:
        /*001c*/ 	.word	0x00000000
        /*0020*/ 	.short	0x0003
        /*0022*/ 	.short	0x0014
        /*0024*/ 	.byte	0x00, 0xf0, 0x11, 0x00


	//----- nvinfo : EIATTR_KPARAM_INFO
	.align		4
.L_11:
        /*0028*/ 	.byte	0x04, 0x17
        /*002a*/ 	.short	(.L_13 - .L_12)
.L_12:
        /*002c*/ 	.word	0x00000000
        /*0030*/ 	.short	0x0002
        /*0032*/ 	.short	0x0010
        /*0034*/ 	.byte	0x00, 0xf0, 0x11, 0x00


	//----- nvinfo : EIATTR_KPARAM_INFO
	.align		4
.L_13:
        /*0038*/ 	.byte	0x04, 0x17
        /*003a*/ 	.short	(.L_15 - .L_14)
.L_14:
        /*003c*/ 	.word	0x00000000
        /*0040*/ 	.short	0x0001
        /*0042*/ 	.short	0x0008
        /*0044*/ 	.byte	0x00, 0xf5, 0x21, 0x00


	//----- nvinfo : EIATTR_KPARAM_INFO
	.align		4
.L_15:
        /*0048*/ 	.byte	0x04, 0x17
        /*004a*/ 	.short	(.L_17 - .L_16)
.L_16:
        /*004c*/ 	.word	0x00000000
        /*0050*/ 	.short	0x0000
        /*0052*/ 	.short	0x0000
        /*0054*/ 	.byte	0x00, 0xf5, 0x21, 0x00


	//----- nvinfo : EIATTR_SPARSE_MMA_MASK
	.align		4
.L_17:
        /*0058*/ 	.byte	0x03, 0x50
        /*005a*/ 	.short	0x0000


	//----- nvinfo : EIATTR_MAXREG_COUNT
	.align		4
        /*005c*/ 	.byte	0x03, 0x1b
        /*005e*/ 	.short	0x00ff


	//----- nvinfo : EIATTR_NUM_BARRIERS
	.align		4
        /*0060*/ 	.byte	0x02, 0x4c
        /*0062*/ 	.byte	0x01
	.zero		1


	//----- nvinfo : EIATTR_MERCURY_ISA_VERSION
	.align		4
        /*0064*/ 	.byte	0x03, 0x5f
        /*0066*/ 	.short	0x0101


	//----- nvinfo : EIATTR_VRC_CTA_INIT_COUNT
	.align		4
        /*0068*/ 	.byte	0x02, 0x4a
	.zero		1
	.zero		1


	//----- nvinfo : EIATTR_EXIT_INSTR_OFFSETS
	.align		4
        /*006c*/ 	.byte	0x04, 0x1c
        /*006e*/ 	.short	(.L_19 - .L_18)


	//   ....[0]....
.L_18:
        /*0070*/ 	.word	0x000000c0


	//   ....[1]....
        /*0074*/ 	.word	0x00000530


	//   ....[2]....
        /*0078*/ 	.word	0x00000580


	//   ....[3]....
        /*007c*/ 	.word	0x00000670


	//   ....[4]....
        /*0080*/ 	.word	0x000006f0


	//   ....[5]....
        /*0084*/ 	.word	0x00000ea0


	//   ....[6]....
        /*0088*/ 	.word	0x00000ef0


	//----- nvinfo : EIATTR_CRS_STACK_SIZE
	.align		4
.L_19:
        /*008c*/ 	.byte	0x04, 0x1e
        /*008e*/ 	.short	(.L_21 - .L_20)
.L_20:
        /*0090*/ 	.word	0x00000000


	//----- nvinfo : EIATTR_CBANK_PARAM_SIZE
	.align		4
.L_21:
        /*0094*/ 	.byte	0x03, 0x19
        /*0096*/ 	.short	0x001c


	//----- nvinfo : EIATTR_PARAM_CBANK
	.align		4
        /*0098*/ 	.byte	0x04, 0x0a
        /*009a*/ 	.short	(.L_23 - .L_22)
	.align		4
.L_22:
        /*009c*/ 	.word	index@(.nv.constant0._Z18dynamicSharedMultiPfS_iii)
        /*00a0*/ 	.short	0x0380
        /*00a2*/ 	.short	0x001c


	//----- nvinfo : EIATTR_SW_WAR
	.align		4
.L_23:
        /*00a4*/ 	.byte	0x04, 0x36
        /*00a6*/ 	.short	(.L_25 - .L_24)
.L_24:
        /*00a8*/ 	.word	0x00000008
.L_25:


//--------------------- .nv.callgraph             --------------------------
	.section	.nv.callgraph,"",@"SHT_CUDA_CALLGRAPH"
	.align	4
	.sectionentsize	8
	.align		4
        /*0000*/ 	.word	0x00000000
	.align		4
        /*0004*/ 	.word	0xffffffff
	.align		4
        /*0008*/ 	.word	0x00000000
	.align		4
        /*000c*/ 	.word	0xfffffffe
	.align		4
        /*0010*/ 	.word	0x00000000
	.align		4
        /*0014*/ 	.word	0xfffffffd
	.align		4
        /*0018*/ 	.word	0x00000000
	.align		4
        /*001c*/ 	.word	0xfffffffc


//--------------------- .text._Z18dynamicSharedMultiPfS_iii --------------------------
	.section	.text._Z18dynamicSharedMultiPfS_iii,"ax",@progbits
	.align	128
        .global         _Z18dynamicSharedMultiPfS_iii
        .type           _Z18dynamicSharedMultiPfS_iii,@function
        .size           _Z18dynamicSharedMultiPfS_iii,(.L_x_8 - _Z18dynamicSharedMultiPfS_iii)
        .other          _Z18dynamicSharedMultiPfS_iii,@"STO_CUDA_ENTRY STV_DEFAULT"
_Z18dynamicSharedMultiPfS_iii:
.text._Z18dynamicSharedMultiPfS_iii:
[----:B------:R-:W-:Y:S08]  /*0000*/  LDC R1, c[0x0][0x37c] ;  /* 0x0000df00ff017b82 */ /* 0x000ff00000000800 */
[----:B------:R-:W0:Y:S01]  /*0010*/  LDC R4, c[0x0][0x394] ;  /* 0x0000e500ff047b82 */ /* 0x000e220000000800 */
[----:B------:R-:W1:Y:S01]  /*0020*/  S2R R0, SR_TID.X ;  /* 0x0000000000007919 */ /* 0x000e620000002100 */
[----:B------:R-:W1:Y:S01]  /*0030*/  LDCU UR8, c[0x0][0x360] ;  /* 0x00006c00ff0877ac */ /* 0x000e620008000800 */
[----:B------:R-:W1:Y:S01]  /*0040*/  S2R R3, SR_CTAID.X ;  /* 0x0000000000037919 */ /* 0x000e620000002500 */
[----:B------:R-:W2:Y:S01]  /*0050*/  LDCU.64 UR6, c[0x0][0x358] ;  /* 0x00006b00ff0677ac */ /* 0x000ea20008000a00 */
[----:B0-----:R-:W-:Y:S01]  /*0060*/  ISETP.NE.AND P0, PT, R4, RZ, PT ;  /* 0x000000ff0400720c */ /* 0x001fe20003f05270 */
[----:B-1----:R-:W-:-:S12]  /*0070*/  IMAD R2, R3, UR8, R0 ;  /* 0x0000000803027c24 */ /* 0x002fd8000f8e0200 */
[----:B--2---:R-:W-:Y:S05]  /*0080*/  @!P0 BRA `(.L_x_0) ;  /* 0x00000004009c8947 */ /* 0x004fea0003800000 */
[----:B------:R-:W-:-:S13]  /*0090*/  ISETP.NE.AND P0, PT, R4, 0x2, PT ;  /* 0x000000020400780c */ /* 0x000fda0003f05270 */
[----:B------:R-:W-:Y:S05]  /*00a0*/  @!P0 BRA `(.L_x_1) ;  /* 0x0000000400388947 */ /* 0x000fea0003800000 */
[----:B------:R-:W-:-:S13]  /*00b0*/  ISETP.NE.AND P0, PT, R4, 0x1, PT ;  /* 0x000000010400780c */ /* 0x000fda0003f05270 */
[----:B------:R-:W-:Y:S05]  /*00c0*/  @P0 EXIT ;  /* 0x000000000000094d */ /* 0x000fea0003800000 */
[----:B------:R-:W0:Y:S01]  /*00d0*/  LDCU UR9, c[0x0][0x390] ;  /* 0x00007200ff0977ac */ /* 0x000e220008000800 */
[----:B------:R-:W-:Y:S01]  /*00e0*/  BSSY.RECONVERGENT B0, `(.L_x_2) ;  /* 0x000000e000007945 */ /* 0x000fe20003800200 */
[----:B------:R-:W-:Y:S01]  /*00f0*/  IMAD.MOV.U32 R8, RZ, RZ, RZ ;  /* 0x000000ffff087224 */ /* 0x000fe200078e00ff */
[----:B0-----:R-:W-:-:S13]  /*0100*/  ISETP.GE.AND P0, PT, R2, UR9, PT ;  /* 0x0000000902007c0c */ /* 0x001fda000bf06270 */
[----:B------:R-:W-:Y:S05]  /*0110*/  @P0 BRA `(.L_x_3) ;  /* 0x0000000000280947 */ /* 0x000fea0003800000 */
[----:B------:R-:W0:Y:S01]  /*0120*/  LDC R9, c[0x0][0x370] ;  /* 0x0000dc00ff097b82 */ /* 0x000e220000000800 */
[----:B------:R-:W-:-:S07]  /*0130*/  IMAD.MOV.U32 R8, RZ, RZ, RZ ;  /* 0x000000ffff087224 */ /* 0x000fce00078e00ff */
[----:B------:R-:W1:Y:S01]  /*0140*/  LDC.64 R6, c[0x0][0x380] ;  /* 0x0000e000ff067b82 */ /* 0x000e620000000a00 */
[----:B0-----:R-:W-:-:S07]  /*0150*/  IMAD R9, R9, UR8, RZ ;  /* 0x0000000809097c24 */ /* 0x001fce000f8e02ff */
.L_x_4:
[----:B-1----:R-:W-:-:S06]  /*0160*/  IMAD.WIDE R4, R2, 0x4, R6 ;  /* 0x0000000402047825 */ /* 0x002fcc00078e0206 */
[----:B------:R-:W2:Y:S01]  /*0170*/  LDG.E R5, desc[UR6][R4.64] ;  /* 0x0000000604057981 */ /* 0x000ea2000c1e1900 */
[----:B------:R-:W-:-:S05]  /*0180*/  IMAD.IADD R2, R9, 0x1, R2 ;  /* 0x0000000109027824 */ /* 0x000fca00078e0202 */
[----:B------:R-:W-:Y:S01]  /*0190*/  ISETP.GE.AND P0, PT, R2, UR9, PT ;  /* 0x0000000902007c0c */ /* 0x000fe2000bf06270 */
[----:B--2---:R-:W-:-:S12]  /*01a0*/  FADD R8, R5, R8 ;  /* 0x0000000805087221 */ /* 0x004fd80000000000 */
[----:B------:R-:W-:Y:S05]  /*01b0*/  @!P0 BRA `(.L_x_4) ;  /* 0xfffffffc00e88947 */ /* 0x000fea000383ffff */
.L_x_3:
[----:B------:R-:W-:Y:S05]  /*01c0*/  BSYNC.RECONVERGENT B0 ;  /* 0x0000000000007941 */ /* 0x000fea0003800200 */
.L_x_2:
[----:B------:R-:W0:Y:S01]  /*01d0*/  S2UR UR5, SR_CgaCtaId ;  /* 0x00000000000579c3 */ /* 0x000e220000008800 */
[----:B------:R-:W-:Y:S01]  /*01e0*/  UMOV UR4, 0x400 ;  /* 0x0000040000047882 */ /* 0x000fe20000000000 */
[C---:B------:R-:W-:Y:S02]  /*01f0*/  ISETP.GT.U32.AND P0, PT, R0.reuse, 0x7f, PT ;  /* 0x0000007f0000780c */ /* 0x040fe40003f04070 */
[----:B------:R-:W-:Y:S01]  /*0200*/  ISETP.GT.U32.AND P1, PT, R0, 0x3f, PT ;  /* 0x0000003f0000780c */ /* 0x000fe20003f24070 */
[----:B0-----:R-:W-:-:S06]  /*0210*/  ULEA UR4, UR5, UR4, 0x18 ;  /* 0x0000000405047291 */ /* 0x001fcc000f8ec0ff */
[----:B------:R-:W-:-:S05]  /*0220*/  LEA R5, R0, UR4, 0x2 ;  /* 0x0000000400057c11 */ /* 0x000fca000f8e10ff */
[----:B------:R-:W-:Y:S01]  /*0230*/  STS [R5], R8 ;  /* 0x0000000805007388 */ /* 0x000fe20000000800 */
[----:B------:R-:W-:Y:S06]  /*0240*/  BAR.SYNC.DEFER_BLOCKING 0x0 ;  /* 0x0000000000007b1d */ /* 0x000fec0000010000 */
[----:B------:R-:W-:Y:S04]  /*0250*/  @!P0 LDS R2, [R5+0x200] ;  /* 0x0002000005028984 */ /* 0x000fe80000000800 */
[----:B------:R-:W0:Y:S02]  /*0260*/  @!P0 LDS R7, [R5] ;  /* 0x0000000005078984 */ /* 0x000e240000000800 */
[----:B0-----:R-:W-:-:S05]  /*0270*/  @!P0 FADD R2, R2, R7 ;  /* 0x0000000702028221 */ /* 0x001fca0000000000 */
[----:B------:R-:W-:Y:S01]  /*0280*/  @!P0 STS [R5], R2 ;  /* 0x0000000205008388 */ /* 0x000fe20000000800 */
[----:B------:R-:W-:Y:S01]  /*0290*/  BAR.SYNC.DEFER_BLOCKING 0x0 ;  /* 0x0000000000007b1d */ /* 0x000fe20000010000 */
[----:B------:R-:W-:-:S05]  /*02a0*/  ISETP.GT.U32.AND P0, PT, R0, 0x1f, PT ;  /* 0x0000001f0000780c */ /* 0x000fca0003f04070 */
        /* <DEDUP_REMOVED lines=29> */
[----:B------:R-:W-:-:S05]  /*0480*/  ISETP.NE.AND P1, PT, R0, RZ, PT ;  /* 0x000000ff0000720c */ /* 0x000fca0003f25270 */
[----:B------:R-:W-:Y:S04]  /*0490*/  @!P0 LDS R2, [R5+0x8] ;  /* 0x0000080005028984 */ /* 0x000fe80000000800 */
[----:B------:R-:W0:Y:S02]  /*04a0*/  @!P0 LDS R7, [R5] ;  /* 0x0000000005078984 */ /* 0x000e240000000800 */
[----:B0-----:R-:W-:-:S05]  /*04b0*/  @!P0 FADD R2, R2, R7 ;  /* 0x0000000702028221 */ /* 0x001fca0000000000 */
[----:B------:R-:W-:Y:S01]  /*04c0*/  @!P0 STS [R5], R2 ;  /* 0x0000000205008388 */ /* 0x000fe20000000800 */
[----:B------:R-:W-:Y:S06]  /*04d0*/  BAR.SYNC.DEFER_BLOCKING 0x0 ;  /* 0x0000000000007b1d */ /* 0x000fec0000010000 */
[----:B------:R-:W-:Y:S04]  /*04e0*/  @!P1 LDS R0, [UR4+0x4] ;  /* 0x00000404ff009984 */ /* 0x000fe80008000800 */
[----:B------:R-:W0:Y:S02]  /*04f0*/  @!P1 LDS R7, [R5] ;  /* 0x0000000005079984 */ /* 0x000e240000000800 */
[----:B0-----:R-:W-:-:S05]  /*0500*/  @!P1 FADD R0, R0, R7 ;  /* 0x0000000700009221 */ /* 0x001fca0000000000 */
[----:B------:R0:W-:Y:S01]  /*0510*/  @!P1 STS [R5], R0 ;  /* 0x0000000005009388 */ /* 0x0001e20000000800 */
[----:B------:R-:W-:Y:S06]  /*0520*/  BAR.SYNC.DEFER_BLOCKING 0x0 ;  /* 0x0000000000007b1d */ /* 0x000fec0000010000 */
[----:B------:R-:W-:Y:S05]  /*0530*/  @P1 EXIT ;  /* 0x000000000000194d */ /* 0x000fea0003800000 */
[----:B------:R-:W1:Y:S01]  /*0540*/  LDS R7, [UR4] ;  /* 0x00000004ff077984 */ /* 0x000e620008000800 */
[----:B0-----:R-:W0:Y:S02]  /*0550*/  LDC.64 R4, c[0x0][0x388] ;  /* 0x0000e200ff047b82 */ /* 0x001e240000000a00 */
[----:B0-----:R-:W-:-:S05]  /*0560*/  IMAD.WIDE.U32 R2, R3, 0x4, R4 ;  /* 0x0000000403027825 */ /* 0x001fca00078e0004 */
[----:B-1----:R-:W-:Y:S01]  /*0570*/  STG.E desc[UR6][R2.64], R7 ;  /* 0x0000000702007986 */ /* 0x002fe2000c101906 */
[----:B------:R-:W-:Y:S05]  /*0580*/  EXIT ;  /* 0x000000000000794d */ /* 0x000fea0003800000 */
.L_x_1:
[----:B------:R-:W0:Y:S01]  /*0590*/  LDCU UR4, c[0x0][0x390] ;  /* 0x00007200ff0477ac */ /* 0x000e220008000800 */
[----:B------:R-:W-:Y:S01]  /*05a0*/  BSSY.RECONVERGENT B0, `(.L_x_5) ;  /* 0x000000b000007945 */ /* 0x000fe20003800200 */
[----:B0-----:R-:W-:-:S04]  /*05b0*/  ISETP.GE.AND P1, PT, R2, UR4, PT ;  /* 0x0000000402007c0c */ /* 0x001fc8000bf26270 */
[----:B------:R-:W-:-:S13]  /*05c0*/  ISETP.NE.OR P0, PT, R0, RZ, P1 ;  /* 0x000000ff0000720c */ /* 0x000fda0000f05670 */
[----:B------:R-:W-:Y:S05]  /*05d0*/  @P0 BRA `(.L_x_6) ;  /* 0x00000000001c0947 */ /* 0x000fea0003800000 */
[----:B------:R-:W0:Y:S02]  /*05e0*/  LDC.64 R4, c[0x0][0x380] ;  /* 0x0000e000ff047b82 */ /* 0x000e240000000a00 */
[----:B0-----:R-:W-:-:S06]  /*05f0*/  IMAD.WIDE R4, R2, 0x4, R4 ;  /* 0x0000000402047825 */ /* 0x001fcc00078e0204 */
[----:B------:R-:W2:Y:S01]  /*0600*/  LDG.E R4, desc[UR6][R4.64] ;  /* 0x0000000604047981 */ /* 0x000ea2000c1e1900 */
[----:B------:R-:W0:Y:S01]  /*0610*/  S2UR UR5, SR_CgaCtaId ;  /* 0x00000000000579c3 */ /* 0x000e220000008800 */
[----:B------:R-:W-:Y:S02]  /*0620*/  UMOV UR4, 0x400 ;  /* 0x0000040000047882 */ /* 0x000fe40000000000 */
[----:B0-----:R-:W-:-:S09]  /*0630*/  ULEA UR4, UR5, UR4, 0x18 ;  /* 0x0000000405047291 */ /* 0x001fd2000f8ec0ff */
[----:B--2---:R0:W-:Y:S03]  /*0640*/  STS [UR4], R4 ;  /* 0x00000004ff007988 */ /* 0x0041e60008000804 */
.L_x_6:
[----:B------:R-:W-:Y:S05]  /*0650*/  BSYNC.RECONVERGENT B0 ;  /* 0x0000000000007941 */ /* 0x000fea0003800200 */
.L_x_5:
[----:B------:R-:W-:Y:S06]  /*0660*/  BAR.SYNC.DEFER_BLOCKING 0x0 ;  /* 0x0000000000007b1d */ /* 0x000fec0000010000 */
[----:B------:R-:W-:Y:S05]  /*0670*/  @P1 EXIT ;  /* 0x000000000000194d */ /* 0x000fea0003800000 */
[----:B------:R-:W1:Y:S01]  /*0680*/  S2UR UR5, SR_CgaCtaId ;  /* 0x00000000000579c3 */ /* 0x000e620000008800 */
[----:B------:R-:W-:-:S07]  /*0690*/  UMOV UR4, 0x400 ;  /* 0x0000040000047882 */ /* 0x000fce0000000000 */
[----:B0-----:R-:W0:Y:S01]  /*06a0*/  LDC.64 R4, c[0x0][0x388] ;  /* 0x0000e200ff047b82 */ /* 0x001e220000000a00 */
[----:B-1----:R-:W-:Y:S01]  /*06b0*/  ULEA UR4, UR5, UR4, 0x18 ;  /* 0x0000000405047291 */ /* 0x002fe2000f8ec0ff */
[----:B0-----:R-:W-:-:S08]  /*06c0*/  IMAD.WIDE R2, R2, 0x4, R4 ;  /* 0x0000000402027825 */ /* 0x001fd000078e0204 */
[----:B------:R-:W0:Y:S04]  /*06d0*/  LDS R7, [UR4] ;  /* 0x00000004ff077984 */ /* 0x000e280008000800 */
[----:B0-----:R-:W-:Y:S01]  /*06e0*/  STG.E desc[UR6][R2.64], R7 ;  /* 0x0000000702007986 */ /* 0x001fe2000c101906 */
[----:B------:R-:W-:Y:S05]  /*06f0*/  EXIT ;  /* 0x000000000000794d */ /* 0x000fea0003800000 */
.L_x_0:
[----:B------:R-:W0:Y:S02]  /*0700*/  LDCU UR4, c[0x0][0x390] ;  /* 0x00007200ff0477ac */ /* 0x000e240008000800 */
[----:B0-----:R-:W-:-:S13]  /*0710*/  ISETP.GE.AND P0, PT, R2, UR4, PT ;  /* 0x0000000402007c0c */ /* 0x001fda000bf06270 */
[----:B------:R-:W0:Y:S02]  /*0720*/  @!P0 LDC.64 R4, c[0x0][0x380] ;  /* 0x0000e000ff048b82 */ /* 0x000e240000000a00 */
[----:B0-----:R-:W-:-:S06]  /*0730*/  @!P0 IMAD.WIDE R6, R2, 0x4, R4 ;  /* 0x0000000402068825 */ /* 0x001fcc00078e0204 */
[----:B------:R-:W2:Y:S01]  /*0740*/  @!P0 LDG.E R6, desc[UR6][R6.64] ;  /* 0x0000000606068981 */ /* 0x000ea2000c1e1900 */
[----:B------:R-:W0:Y:S01]  /*0750*/  S2UR UR5, SR_CgaCtaId ;  /* 0x00000000000579c3 */ /* 0x000e220000008800 */
[----:B------:R-:W-:Y:S01]  /*0760*/  UMOV UR4, 0x400 ;  /* 0x0000040000047882 */ /* 0x000fe20000000000 */
[C---:B------:R-:W-:Y:S02]  /*0770*/  ISETP.GT.U32.AND P2, PT, R0.reuse, 0x7f, PT ;  /* 0x0000007f0000780c */ /* 0x040fe40003f44070 */
[C---:B------:R-:W-:Y:S02]  /*0780*/  ISETP.GT.U32.AND P1, PT, R0.reuse, 0x3f, PT ;  /* 0x0000003f0000780c */ /* 0x040fe40003f24070 */
[C---:B------:R-:W-:Y:S02]  /*0790*/  ISETP.GT.U32.AND P3, PT, R0.reuse, 0xf, PT ;  /* 0x0000000f0000780c */ /* 0x040fe40003f64070 */
[C---:B------:R-:W-:Y:S02]  /*07a0*/  ISETP.GT.U32.AND P4, PT, R0.reuse, 0x7, PT ;  /* 0x000000070000780c */ /* 0x040fe40003f84070 */
[----:B------:R-:W-:-:S02]  /*07b0*/  ISETP.GT.U32.AND P5, PT, R0, 0x3, PT ;  /* 0x000000030000780c */ /* 0x000fc40003fa4070 */
[----:B------:R-:W-:Y:S02]  /*07c0*/  ISETP.GT.U32.AND P6, PT, R0, 0x1, PT ;  /* 0x000000010000780c */ /* 0x000fe40003fc4070 */
[----:B------:R-:W-:-:S03]  /*07d0*/  P2R R12, PR, RZ, 0x1 ;  /* 0x00000001ff0c7803 */ /* 0x000fc60000000000 */
[----:B------:R-:W-:Y:S01]  /*07e0*/  @!P1 LEA R5, R0, 0x10, 0x4 ;  /* 0x0000001000059811 */ /* 0x000fe200078e20ff */
[----:B0-----:R-:W-:-:S06]  /*07f0*/  ULEA UR4, UR5, UR4, 0x18 ;  /* 0x0000000405047291 */ /* 0x001fcc000f8ec0ff */
[----:B------:R-:W-:-:S05]  /*0800*/  LEA R3, R0, UR4, 0x2 ;  /* 0x0000000400037c11 */ /* 0x000fca000f8e10ff */
[C---:B------:R-:W-:Y:S01]  /*0810*/  IMAD R4, R0.reuse, 0x4, R3 ;  /* 0x0000000400047824 */ /* 0x040fe200078e0203 */
[----:B--2---:R-:W-:Y:S04]  /*0820*/  @!P0 STS [R3], R6 ;  /* 0x0000000603008388 */ /* 0x004fe80000000800 */
[----:B------:R-:W-:Y:S01]  /*0830*/  @P0 STS [R3], RZ ;  /* 0x000000ff03000388 */ /* 0x000fe20000000800 */
[----:B------:R-:W-:Y:S01]  /*0840*/  BAR.SYNC.DEFER_BLOCKING 0x0 ;  /* 0x0000000000007b1d */ /* 0x000fe20000010000 */
[----:B------:R-:W-:-:S05]  /*0850*/  ISETP.NE.AND P0, PT, R0, RZ, PT ;  /* 0x000000ff0000720c */ /* 0x000fca0003f05270 */
[----:B------:R-:W0:Y:S02]  /*0860*/  @!P2 LDS.64 R8, [R4] ;  /* 0x000000000408a984 */ /* 0x000e240000000a00 */
[----:B0-----:R-:W-:-:S05]  /*0870*/  @!P2 FADD R9, R8, R9 ;  /* 0x000000090809a221 */ /* 0x001fca0000000000 */
[----:B------:R0:W-:Y:S01]  /*0880*/  @!P2 STS [R4+0x4], R9 ;  /* 0x000004090400a388 */ /* 0x0001e20000000800 */
[----:B------:R-:W-:Y:S01]  /*0890*/  BAR.SYNC.DEFER_BLOCKING 0x0 ;  /* 0x0000000000007b1d */ /* 0x000fe20000010000 */
[C---:B------:R-:W-:Y:S02]  /*08a0*/  ISETP.GT.U32.AND P2, PT, R0.reuse, 0x1f, PT ;  /* 0x0000001f0000780c */ /* 0x040fe40003f44070 */
[----:B0-----:R-:W-:-:S11]  /*08b0*/  @!P3 LEA R9, R0, 0x40, 0x6 ;  /* 0x000000400009b811 */ /* 0x001fd600078e30ff */
[C---:B------:R-:W-:Y:S01]  /*08c0*/  @!P2 LEA R13, R0.reuse, 0x20, 0x5 ;  /* 0x00000020000da811 */ /* 0x040fe200078e28ff */
[----:B------:R-:W-:Y:S04]  /*08d0*/  @!P1 LDS R7, [R5+UR4+-0xc] ;  /* 0xfffff40405079984 */ /* 0x000fe80008000800 */
[----:B------:R-:W0:Y:S02]  /*08e0*/  @!P1 LDS R8, [R5+UR4+-0x4] ;  /* 0xfffffc0405089984 */ /* 0x000e240008000800 */
[----:B0-----:R-:W-:Y:S01]  /*08f0*/  @!P1 FADD R6, R7, R8 ;  /* 0x0000000807069221 */ /* 0x001fe20000000000 */
[----:B------:R-:W-:-:S04]  /*0900*/  @!P2 LEA R7, R0, 0x20, 0x5 ;  /* 0x000000200007a811 */ /* 0x000fc800078e28ff */
[----:B------:R0:W-:Y:S01]  /*0910*/  @!P1 STS [R5+UR4+-0x4], R6 ;  /* 0xfffffc0605009988 */ /* 0x0001e20008000804 */
[----:B------:R-:W-:Y:S01]  /*0920*/  BAR.SYNC.DEFER_BLOCKING 0x0 ;  /* 0x0000000000007b1d */ /* 0x000fe20000010000 */
[----:B0-----:R-:W-:-:S05]  /*0930*/  @!P4 LEA R5, R0, 0x80, 0x7 ;  /* 0x000000800005c811 */ /* 0x001fca00078e38ff */
[----:B------:R-:W-:Y:S04]  /*0940*/  @!P2 LDS R8, [R7+UR4+-0x14] ;  /* 0xffffec040708a984 */ /* 0x000fe80008000800 */
[----:B------:R-:W0:Y:S02]  /*0950*/  @!P2 LDS R11, [R7+UR4+-0x4] ;  /* 0xfffffc04070ba984 */ /* 0x000e240008000800 */
[----:B0-----:R-:W-:-:S05]  /*0960*/  @!P2 FADD R8, R8, R11 ;  /* 0x0000000b0808a221 */ /* 0x001fca0000000000 */
        /* <DEDUP_REMOVED lines=12> */
[----:B------:R-:W-:Y:S01]  /*0a30*/  @!P4 STS [R5+UR4+-0x4], R6 ;  /* 0xfffffc060500c988 */ /* 0x000fe20008000804 */
[----:B------:R-:W-:Y:S06]  /*0a40*/  BAR.SYNC.DEFER_BLOCKING 0x0 ;  /* 0x0000000000007b1d */ /* 0x000fec0000010000 */
[----:B------:R-:W-:Y:S04]  /*0a50*/  @!P5 LDS R8, [R7+UR4+-0x84] ;  /* 0xffff7c040708d984 */ /* 0x000fe80008000800 */
[----:B------:R-:W0:Y:S02]  /*0a60*/  @!P5 LDS R11, [R7+UR4+-0x4] ;  /* 0xfffffc04070bd984 */ /* 0x000e240008000800 */
[----:B0-----:R-:W-:-:S05]  /*0a70*/  @!P5 FADD R8, R8, R11 ;  /* 0x0000000b0808d221 */ /* 0x001fca0000000000 */
[----:B------:R-:W-:Y:S01]  /*0a80*/  @!P5 STS [R7+UR4+-0x4], R8 ;  /* 0xfffffc080700d988 */ /* 0x000fe20008000804 */
[----:B------:R-:W-:Y:S06]  /*0a90*/  BAR.SYNC.DEFER_BLOCKING 0x0 ;  /* 0x0000000000007b1d */ /* 0x000fec0000010000 */
[----:B------:R-:W-:Y:S04]  /*0aa0*/  @!P6 LDS R10, [R9+UR4+-0x104] ;  /* 0xfffefc04090ae984 */ /* 0x000fe80008000800 */
[----:B------:R-:W0:Y:S02]  /*0ab0*/  @!P6 LDS R11, [R9+UR4+-0x4] ;  /* 0xfffffc04090be984 */ /* 0x000e240008000800 */
[----:B0-----:R-:W-:Y:S01]  /*0ac0*/  @!P6 FADD R10, R10, R11 ;  /* 0x0000000b0a0ae221 */ /* 0x001fe20000000000 */
[----:B------:R-:W-:-:S04]  /*0ad0*/  @!P5 LEA R11, R0, 0x100, 0x8 ;  /* 0x00000100000bd811 */ /* 0x000fc800078e40ff */
[----:B------:R0:W-:Y:S01]  /*0ae0*/  @!P6 STS [R9+UR4+-0x4], R10 ;  /* 0xfffffc0a0900e988 */ /* 0x0001e20008000804 */
[----:B------:R-:W-:Y:S01]  /*0af0*/  BAR.SYNC.DEFER_BLOCKING 0x0 ;  /* 0x0000000000007b1d */ /* 0x000fe20000010000 */
[----:B0-----:R-:W-:-:S05]  /*0b00*/  @!P6 LEA R10, R0, 0x200, 0x9 ;  /* 0x00000200000ae811 */ /* 0x001fca00078e48ff */
[----:B------:R-:W-:Y:S04]  /*0b10*/  @!P0 LDS R5, [UR4+0x1fc] ;  /* 0x0001fc04ff058984 */ /* 0x000fe80008000800 */
[----:B------:R-:W0:Y:S02]  /*0b20*/  @!P0 LDS R6, [UR4+0x3fc] ;  /* 0x0003fc04ff068984 */ /* 0x000e240008000800 */
[----:B0-----:R-:W-:-:S05]  /*0b30*/  @!P0 FADD R5, R5, R6 ;  /* 0x0000000605058221 */ /* 0x001fca0000000000 */
[----:B------:R-:W-:Y:S01]  /*0b40*/  @!P0 STS [UR4+0x3fc], R5 ;  /* 0x0003fc05ff008988 */ /* 0x000fe20008000804 */
[----:B------:R-:W-:Y:S06]  /*0b50*/  BAR.SYNC.DEFER_BLOCKING 0x0 ;  /* 0x0000000000007b1d */ /* 0x000fec0000010000 */
[----:B------:R-:W-:Y:S04]  /*0b60*/  @!P0 LDS R6, [UR4+0x1fc] ;  /* 0x0001fc04ff068984 */ /* 0x000fe80008000800 */
[----:B------:R-:W0:Y:S02]  /*0b70*/  @!P0 LDS R7, [UR4+0x3fc] ;  /* 0x0003fc04ff078984 */ /* 0x000e240008000800 */
[----:B0-----:R-:W-:-:S02]  /*0b80*/  @!P0 FADD R6, R6, R7 ;  /* 0x0000000706068221 */ /* 0x001fc40000000000 */
[----:B------:R-:W-:Y:S04]  /*0b90*/  @!P0 STS [UR4+0x1fc], R7 ;  /* 0x0001fc07ff008988 */ /* 0x000fe80008000804 */
[----:B------:R-:W-:Y:S01]  /*0ba0*/  @!P0 STS [UR4+0x3fc], R6 ;  /* 0x0003fc06ff008988 */ /* 0x000fe20008000804 */
[----:B------:R-:W-:Y:S01]  /*0bb0*/  BAR.SYNC.DEFER_BLOCKING 0x0 ;  /* 0x0000000000007b1d */ /* 0x000fe20000010000 */
[----:B------:R-:W-:Y:S02]  /*0bc0*/  ISETP.NE.AND P0, PT, R12, RZ, PT ;  /* 0x000000ff0c00720c */ /* 0x000fe40003f05270 */
[----:B------:R-:W-:-:S03]  /*0bd0*/  @!P4 LEA R12, R0, 0x80, 0x7 ;  /* 0x00000080000cc811 */ /* 0x000fc600078e38ff */
[----:B------:R-:W-:Y:S04]  /*0be0*/  @!P6 LDS R8, [R10+UR4+-0x104] ;  /* 0xfffefc040a08e984 */ /* 0x000fe80008000800 */
[----:B------:R-:W0:Y:S02]  /*0bf0*/  @!P6 LDS R9, [R10+UR4+-0x4] ;  /* 0xfffffc040a09e984 */ /* 0x000e240008000800 */
[----:B0-----:R-:W-:Y:S02]  /*0c00*/  @!P6 FADD R8, R8, R9 ;  /* 0x000000090808e221 */ /* 0x001fe40000000000 */
[----:B------:R-:W-:Y:S04]  /*0c10*/  @!P6 STS [R10+UR4+-0x104], R9 ;  /* 0xfffefc090a00e988 */ /* 0x000fe80008000804 */
[----:B------:R0:W-:Y:S01]  /*0c20*/  @!P6 STS [R10+UR4+-0x4], R8 ;  /* 0xfffffc080a00e988 */ /* 0x0001e20008000804 */
[----:B------:R-:W-:Y:S01]  /*0c30*/  BAR.SYNC.DEFER_BLOCKING 0x0 ;  /* 0x0000000000007b1d */ /* 0x000fe20000010000 */
[----:B------:R-:W-:-:S02]  /*0c40*/  ISETP.GT.U32.AND P6, PT, R0, 0x7f, PT ;  /* 0x0000007f0000780c */ /* 0x000fc40003fc4070 */
[----:B0-----:R-:W-:-:S03]  /*0c50*/  @!P3 LEA R10, R0, 0x40, 0x6 ;  /* 0x00000040000ab811 */ /* 0x001fc600078e30ff */
[----:B------:R-:W-:Y:S04]  /*0c60*/  @!P5 LDS R5, [R11+UR4+-0x84] ;  /* 0xffff7c040b05d984 */ /* 0x000fe80008000800 */
[----:B------:R-:W0:Y:S02]  /*0c70*/  @!P5 LDS R6, [R11+UR4+-0x4] ;  /* 0xfffffc040b06d984 */ /* 0x000e240008000800 */
[----:B0-----:R-:W-:Y:S02]  /*0c80*/  @!P5 FADD R5, R5, R6 ;  /* 0x000000060505d221 */ /* 0x001fe40000000000 */
[----:B------:R-:W-:Y:S04]  /*0c90*/  @!P5 STS [R11+UR4+-0x84], R6 ;  /* 0xffff7c060b00d988 */ /* 0x000fe80008000804 */
[----:B------:R-:W-:Y:S01]  /*0ca0*/  @!P5 STS [R11+UR4+-0x4], R5 ;  /* 0xfffffc050b00d988 */ /* 0x000fe20008000804 */
[----:B------:R-:W-:Y:S06]  /*0cb0*/  BAR.SYNC.DEFER_BLOCKING 0x0 ;  /* 0x0000000000007b1d */ /* 0x000fec0000010000 */
[----:B------:R-:W-:Y:S04]  /*0cc0*/  @!P4 LDS R7, [R12+UR4+-0x44] ;  /* 0xffffbc040c07c984 */ /* 0x000fe80008000800 */
[----:B------:R-:W0:Y:S02]  /*0cd0*/  @!P4 LDS R8, [R12+UR4+-0x4] ;  /* 0xfffffc040c08c984 */ /* 0x000e240008000800 */
[----:B0-----:R-:W-:-:S02]  /*0ce0*/  @!P4 FADD R7, R7, R8 ;  /* 0x000000080707c221 */ /* 0x001fc40000000000 */
[----:B------:R-:W-:Y:S04]  /*0cf0*/  @!P4 STS [R12+UR4+-0x44], R8 ;  /* 0xffffbc080c00c988 */ /* 0x000fe80008000804 */
[----:B------:R0:W-:Y:S01]  /*0d00*/  @!P4 STS [R12+UR4+-0x4], R7 ;  /* 0xfffffc070c00c988 */ /* 0x0001e20008000804 */
[----:B------:R-:W-:Y:S01]  /*0d10*/  BAR.SYNC.DEFER_BLOCKING 0x0 ;  /* 0x0000000000007b1d */ /* 0x000fe20000010000 */
[----:B0-----:R-:W-:-:S05]  /*0d20*/  @!P1 LEA R12, R0, 0x10, 0x4 ;  /* 0x00000010000c9811 */ /* 0x001fca00078e20ff */
        /* <DEDUP_REMOVED lines=18> */
[----:B------:R-:W0:Y:S02]  /*0e50*/  @!P6 LDS.64 R10, [R4] ;  /* 0x00000000040ae984 */ /* 0x000e240000000a00 */
[--C-:B0-----:R-:W-:Y:S01]  /*0e60*/  @!P6 FADD R9, R10, R11.reuse ;  /* 0x0000000b0a09e221 */ /* 0x101fe20000000000 */
[----:B------:R-:W-:-:S05]  /*0e70*/  IMAD.MOV.U32 R8, RZ, RZ, R11 ;  /* 0x000000ffff087224 */ /* 0x000fca00078e000b */
[----:B------:R0:W-:Y:S01]  /*0e80*/  @!P6 STS.64 [R4], R8 ;  /* 0x000000080400e388 */ /* 0x0001e20000000a00 */
[----:B------:R-:W-:Y:S06]  /*0e90*/  BAR.SYNC.DEFER_BLOCKING 0x0 ;  /* 0x0000000000007b1d */ /* 0x000fec0000010000 */
[----:B------:R-:W-:Y:S05]  /*0ea0*/  @P0 EXIT ;  /* 0x000000000000094d */ /* 0x000fea0003800000 */
[----:B------:R-:W1:Y:S01]  /*0eb0*/  LDS R3, [R3] ;  /* 0x0000000003037984 */ /* 0x000e620000000800 */
[----:B0-----:R-:W0:Y:S02]  /*0ec0*/  LDC.64 R4, c[0x0][0x388] ;  /* 0x0000e200ff047b82 */ /* 0x001e240000000a00 */
[----:B0-----:R-:W-:-:S05]  /*0ed0*/  IMAD.WIDE R4, R2, 0x4, R4 ;  /* 0x0000000402047825 */ /* 0x001fca00078e0204 */
[----:B-1----:R-:W-:Y:S01]  /*0ee0*/  STG.E desc[UR6][R4.64], R3 ;  /* 0x0000000304007986 */ /* 0x002fe2000c101906 */
[----:B------:R-:W-:Y:S05]  /*0ef0*/  EXIT ;  /* 0x000000000000794d */ /* 0x000fea0003800000 */
.L_x_7:
[----:B------:R-:W-:-:S00]  /*0f00*/  BRA `(.L_x_7) ;  /* 0xfffffffc00fc7947 */ /* 0x000fc0000383ffff */
[----:B------:R-:W-:-:S00]  /*0f10*/  NOP ;  /* 0x0000000000007918 */ /* 0x000fc00000000000 */
        /* <DEDUP_REMOVED lines=14> */
.L_x_8:


//--------------------- .nv.shared._Z18dynamicSharedMultiPfS_iii --------------------------
	.section	.nv.shared._Z18dynamicSharedMultiPfS_iii,"aw",@nobits
	.sectionflags	@""
	.align	16
	.zero		1024


//--------------------- .nv.shared.reserved.0     --------------------------
	.section	.nv.shared.reserved.0,"aw",@nobits
	.weak		__nv_reservedSMEM_offset_0_alias
	.size		__nv_reservedSMEM_offset_0_alias, 0, 64
	.other		__nv_reservedSMEM_offset_0_alias,@"STO_CUDA_RESERVED_SHARED STV_DEFAULT"
__nv_reservedSMEM_offset_0_alias:
	.zero		0
	.zero		64


//--------------------- .nv.constant0._Z18dynamicSharedMultiPfS_iii --------------------------
	.section	.nv.constant0._Z18dynamicSharedMultiPfS_iii,"a",@progbits
	.sectionflags	@""
	.align	4
.nv.constant0._Z18dynamicSharedMultiPfS_iii:
	.zero		924


//--------------------- SYMBOLS --------------------------

	.type		.nv.reservedSmem.offset0,@object
	.size		.nv.reservedSmem.offset0,0x4
	.type		.nv.reservedSmem.cap,@object
	.size		.nv.reservedSmem.cap,0x4
